//
// Generated by NVIDIA NVVM Compiler
//
// Compiler Build ID: CL-36424714
// Cuda compilation tools, release 13.0, V13.0.88
// Based on NVVM 20.0.0
//

.version 9.0
.target sm_100
.address_size 64

	// .globl	_Z14cuda_core_gemmPKaS0_Pi

.visible .entry _Z14cuda_core_gemmPKaS0_Pi(
	.param .u64 .ptr .align 1 _Z14cuda_core_gemmPKaS0_Pi_param_0,
	.param .u64 .ptr .align 1 _Z14cuda_core_gemmPKaS0_Pi_param_1,
	.param .u64 .ptr .align 1 _Z14cuda_core_gemmPKaS0_Pi_param_2
)
{
	.reg .b32 	%r<66>;
	.reg .b64 	%rd<13>;

	ld.param.u64 	%rd1, [_Z14cuda_core_gemmPKaS0_Pi_param_0];
	ld.param.u64 	%rd2, [_Z14cuda_core_gemmPKaS0_Pi_param_1];
	ld.param.u64 	%rd3, [_Z14cuda_core_gemmPKaS0_Pi_param_2];
	mov.u32 	%r1, %tid.y;
	shl.b32 	%r2, %r1, 4;
	mov.u32 	%r3, %tid.x;
	cvta.to.global.u64 	%rd4, %rd1;
	cvta.to.global.u64 	%rd5, %rd2;
	cvt.u64.u32 	%rd6, %r2;
	add.s64 	%rd7, %rd4, %rd6;
	cvt.u64.u32 	%rd8, %r3;
	add.s64 	%rd9, %rd5, %rd8;
	ld.global.u8 	%r4, [%rd9+48];
	ld.global.u8 	%r5, [%rd9+32];
	prmt.b32 	%r6, %r5, %r4, 0x3340U;
	ld.global.u8 	%r7, [%rd9+16];
	ld.global.u8 	%r8, [%rd9];
	prmt.b32 	%r9, %r8, %r7, 0x3340U;
	prmt.b32 	%r10, %r9, %r6, 0x5410U;
	ld.global.u8 	%r11, [%rd7+3];
	ld.global.u8 	%r12, [%rd7+2];
	prmt.b32 	%r13, %r12, %r11, 0x3340U;
	ld.global.u8 	%r14, [%rd7+1];
	ld.global.u8 	%r15, [%rd7];
	prmt.b32 	%r16, %r15, %r14, 0x3340U;
	prmt.b32 	%r17, %r16, %r13, 0x5410U;
	mov.b32 	%r18, 0;
	dp4a.s32.s32 	%r19, %r10, %r17, %r18;
	ld.global.u8 	%r20, [%rd9+112];
	ld.global.u8 	%r21, [%rd9+96];
	prmt.b32 	%r22, %r21, %r20, 0x3340U;
	ld.global.u8 	%r23, [%rd9+80];
	ld.global.u8 	%r24, [%rd9+64];
	prmt.b32 	%r25, %r24, %r23, 0x3340U;
	prmt.b32 	%r26, %r25, %r22, 0x5410U;
	ld.global.u8 	%r27, [%rd7+7];
	ld.global.u8 	%r28, [%rd7+6];
	prmt.b32 	%r29, %r28, %r27, 0x3340U;
	ld.global.u8 	%r30, [%rd7+5];
	ld.global.u8 	%r31, [%rd7+4];
	prmt.b32 	%r32, %r31, %r30, 0x3340U;
	prmt.b32 	%r33, %r32, %r29, 0x5410U;
	dp4a.s32.s32 	%r34, %r26, %r33, %r19;
	ld.global.u8 	%r35, [%rd9+176];
	ld.global.u8 	%r36, [%rd9+160];
	prmt.b32 	%r37, %r36, %r35, 0x3340U;
	ld.global.u8 	%r38, [%rd9+144];
	ld.global.u8 	%r39, [%rd9+128];
	prmt.b32 	%r40, %r39, %r38, 0x3340U;
	prmt.b32 	%r41, %r40, %r37, 0x5410U;
	ld.global.u8 	%r42, [%rd7+11];
	ld.global.u8 	%r43, [%rd7+10];
	prmt.b32 	%r44, %r43, %r42, 0x3340U;
	ld.global.u8 	%r45, [%rd7+9];
	ld.global.u8 	%r46, [%rd7+8];
	prmt.b32 	%r47, %r46, %r45, 0x3340U;
	prmt.b32 	%r48, %r47, %r44, 0x5410U;
	dp4a.s32.s32 	%r49, %r41, %r48, %r34;
	ld.global.u8 	%r50, [%rd9+240];
	ld.global.u8 	%r51, [%rd9+224];
	prmt.b32 	%r52, %r51, %r50, 0x3340U;
	ld.global.u8 	%r53, [%rd9+208];
	ld.global.u8 	%r54, [%rd9+192];
	prmt.b32 	%r55, %r54, %r53, 0x3340U;
	prmt.b32 	%r56, %r55, %r52, 0x5410U;
	ld.global.u8 	%r57, [%rd7+15];
	ld.global.u8 	%r58, [%rd7+14];
	prmt.b32 	%r59, %r58, %r57, 0x3340U;
	ld.global.u8 	%r60, [%rd7+13];
	ld.global.u8 	%r61, [%rd7+12];
	prmt.b32 	%r62, %r61, %r60, 0x3340U;
	prmt.b32 	%r63, %r62, %r59, 0x5410U;
	dp4a.s32.s32 	%r64, %r56, %r63, %r49;
	cvta.to.global.u64 	%rd10, %rd3;
	add.s32 	%r65, %r2, %r3;
	mul.wide.u32 	%rd11, %r65, 4;
	add.s64 	%rd12, %rd10, %rd11;
	st.global.u32 	[%rd12], %r64;
	ret;

}


// ===== COMPILED SASS (sm_100) =====

	.target	sm_100

	.elftype	@"ET_EXEC"


//--------------------- .note.nv.tkinfo           --------------------------
	.section	.note.nv.tkinfo,"",@"SHT_NOTE"
	.sectionflags	@"SHF_NOTE_NV_TKINFO"
	.tkinfo
        /*0018*/ 	.word	0x00000002
        /*0030*/ 	.string	""
        /*0030*/ 	.string	"ptxas"
        /*0030*/ 	.string	"Cuda compilation tools, release 13.0, V13.0.88"
        /*0030*/ 	.string	"Build cuda_13.0.r13.0/compiler.36424714_0"
        /*0030*/ 	.string	"-arch sm_100 -m 64 "



//--------------------- .note.nv.cuinfo           --------------------------
	.section	.note.nv.cuinfo,"",@"SHT_NOTE"
	.sectionflags	@"SHF_NOTE_NV_CUINFO"
        /*0018*/ 	.short	0x0002
        /*001a*/ 	.short	0x0064
        /*001c*/ 	.short	0x0082
	.zero		2


//--------------------- .nv.info                  --------------------------
	.section	.nv.info,"",@"SHT_CUDA_INFO"
	.align	4


	//----- nvinfo : EIATTR_REGCOUNT
	.align		4
        /*0000*/ 	.byte	0x04, 0x2f
        /*0002*/ 	.short	(.L_1 - .L_0)
	.align		4
.L_0:
        /*0004*/ 	.word	index@(_Z14cuda_core_gemmPKaS0_Pi)
        /*0008*/ 	.word	0x00000020


	//----- nvinfo : EIATTR_FRAME_SIZE
	.align		4
.L_1:
        /*000c*/ 	.byte	0x04, 0x11
        /*000e*/ 	.short	(.L_3 - .L_2)
	.align		4
.L_2:
        /*0010*/ 	.word	index@(_Z14cuda_core_gemmPKaS0_Pi)
        /*0014*/ 	.word	0x00000000


	//----- nvinfo : EIATTR_MIN_STACK_SIZE
	.align		4
.L_3:
        /*0018*/ 	.byte	0x04, 0x12
        /*001a*/ 	.short	(.L_5 - .L_4)
	.align		4
.L_4:
        /*001c*/ 	.word	index@(_Z14cuda_core_gemmPKaS0_Pi)
        /*0020*/ 	.word	0x00000000
.L_5:


//--------------------- .nv.compat                --------------------------
	.section	.nv.compat,"",@"SHT_CUDA_COMPAT_INFO"
	.align	4
        /*0000*/ 	.byte	0x02, 0x09, 0x00, 0x00, 0x02, 0x02, 0x01, 0x00, 0x02, 0x05, 0x05, 0x00, 0x03, 0x07, 0x01, 0x01
        /*0010*/ 	.byte	0x02, 0x03, 0x00, 0x00, 0x02, 0x06, 0x01, 0x00, 0x04, 0x0b, 0x08, 0x00, 0x09, 0x00, 0x00, 0x00
        /*0020*/ 	.byte	0x00, 0x00, 0x00, 0x00


//--------------------- .nv.info._Z14cuda_core_gemmPKaS0_Pi --------------------------
	.section	.nv.info._Z14cuda_core_gemmPKaS0_Pi,"",@"SHT_CUDA_INFO"
	.sectionflags	@""
	.align	4


	//----- nvinfo : EIATTR_CUDA_API_VERSION
	.align		4
        /*0000*/ 	.byte	0x04, 0x37
        /*0002*/ 	.short	(.L_7 - .L_6)
.L_6:
        /*0004*/ 	.word	0x00000082


	//----- nvinfo : EIATTR_KPARAM_INFO
	.align		4
.L_7:
        /*0008*/ 	.byte	0x04, 0x17
        /*000a*/ 	.short	(.L_9 - .L_8)
.L_8:
        /*000c*/ 	.word	0x00000000
        /*0010*/ 	.short	0x0002
        /*0012*/ 	.short	0x0010
        /*0014*/ 	.byte	0x00, 0xf5, 0x21, 0x00


	//----- nvinfo : EIATTR_KPARAM_INFO
	.align		4
.L_9:
        /*0018*/ 	.byte	0x04, 0x17
        /*001a*/ 	.short	(.L_11 - .L_10)
.L_10:
        /*001c*/ 	.word	0x00000000
        /*0020*/ 	.short	0x0001
        /*0022*/ 	.short	0x0008
        /*0024*/ 	.byte	0x00, 0xf5, 0x21, 0x00


	//----- nvinfo : EIATTR_KPARAM_INFO
	.align		4
.L_11:
        /*0028*/ 	.byte	0x04, 0x17
        /*002a*/ 	.short	(.L_13 - .L_12)
.L_12:
        /*002c*/ 	.word	0x00000000
        /*0030*/ 	.short	0x0000
        /*0032*/ 	.short	0x0000
        /*0034*/ 	.byte	0x00, 0xf5, 0x21, 0x00


	//----- nvinfo : EIATTR_SPARSE_MMA_MASK
	.align		4
.L_13:
        /*0038*/ 	.byte	0x03, 0x50
        /*003a*/ 	.short	0x0000


	//----- nvinfo : EIATTR_MAXREG_COUNT
	.align		4
        /*003c*/ 	.byte	0x03, 0x1b
        /*003e*/ 	.short	0x00ff


	//----- nvinfo : EIATTR_MERCURY_ISA_VERSION
	.align		4
        /*0040*/ 	.byte	0x03, 0x5f
        /*0042*/ 	.short	0x0101


	//----- nvinfo : EIATTR_VRC_CTA_INIT_COUNT
	.align		4
        /*0044*/ 	.byte	0x02, 0x4a
	.zero		1
	.zero		1


	//----- nvinfo : EIATTR_EXIT_INSTR_OFFSETS
	.align		4
        /*0048*/ 	.byte	0x04, 0x1c
        /*004a*/ 	.short	(.L_15 - .L_14)


	//   ....[0]....
.L_14:
        /*004c*/ 	.word	0x000004a0


	//----- nvinfo : EIATTR_CBANK_PARAM_SIZE
	.align		4
.L_15:
        /*0050*/ 	.byte	0x03, 0x19
        /*0052*/ 	.short	0x0018


	//----- nvinfo : EIATTR_PARAM_CBANK
	.align		4
        /*0054*/ 	.byte	0x04, 0x0a
        /*0056*/ 	.short	(.L_17 - .L_16)
	.align		4
.L_16:
        /*0058*/ 	.word	index@(.nv.constant0._Z14cuda_core_gemmPKaS0_Pi)
        /*005c*/ 	.short	0x0380
        /*005e*/ 	.short	0x0018


	//----- nvinfo : EIATTR_SW_WAR
	.align		4
.L_17:
        /*0060*/ 	.byte	0x04, 0x36
        /*0062*/ 	.short	(.L_19 - .L_18)
.L_18:
        /*0064*/ 	.word	0x00000008
.L_19:


//--------------------- .nv.callgraph             --------------------------
	.section	.nv.callgraph,"",@"SHT_CUDA_CALLGRAPH"
	.align	4
	.sectionentsize	8
	.align		4
        /*0000*/ 	.word	0x00000000
	.align		4
        /*0004*/ 	.word	0xffffffff
	.align		4
        /*0008*/ 	.word	0x00000000
	.align		4
        /*000c*/ 	.word	0xfffffffe
	.align		4
        /*0010*/ 	.word	0x00000000
	.align		4
        /*0014*/ 	.word	0xfffffffd
	.align		4
        /*0018*/ 	.word	0x00000000
	.align		4
        /*001c*/ 	.word	0xfffffffc


//--------------------- .text._Z14cuda_core_gemmPKaS0_Pi --------------------------
	.section	.text._Z14cuda_core_gemmPKaS0_Pi,"ax",@progbits
	.align	128
        .global         _Z14cuda_core_gemmPKaS0_Pi
        .type           _Z14cuda_core_gemmPKaS0_Pi,@function
        .size           _Z14cuda_core_gemmPKaS0_Pi,(.L_x_1 - _Z14cuda_core_gemmPKaS0_Pi)
        .other          _Z14cuda_core_gemmPKaS0_Pi,@"STO_CUDA_ENTRY STV_DEFAULT"
_Z14cuda_core_gemmPKaS0_Pi:
.text._Z14cuda_core_gemmPKaS0_Pi:
[----:B------:R-:W-:Y:S01]  /*0000*/  LDC R1, c[0x0][0x37c] ;  /* 0x0000df00ff017b82 */ /* 0x000fe20000000800 */
[----:B------:R-:W0:Y:S01]  /*0010*/  S2R R13, SR_TID.Y ;  /* 0x00000000000d7919 */ /* 0x000e220000002200 */
[----:B------:R-:W1:Y:S01]  /*0020*/  LDCU.128 UR8, c[0x0][0x380] ;  /* 0x00007000ff0877ac */ /* 0x000e620008000c00 */
[----:B------:R-:W2:Y:S01]  /*0030*/  S2R R8, SR_TID.X ;  /* 0x0000000000087919 */ /* 0x000ea20000002100 */
[----:B------:R-:W3:Y:S01]  /*0040*/  LDCU.64 UR4, c[0x0][0x358] ;  /* 0x00006b00ff0477ac */ /* 0x000ee20008000a00 */
[----:B0-----:R-:W-:-:S05]  /*0050*/  IMAD.SHL.U32 R13, R13, 0x10, RZ ;  /* 0x000000100d0d7824 */ /* 0x001fca00078e00ff */
[----:B-1----:R-:W-:-:S05]  /*0060*/  IADD3 R4, P0, PT, R13, UR8, RZ ;  /* 0x000000080d047c10 */ /* 0x002fca000ff1e0ff */
[----:B------:R-:W-:-:S05]  /*0070*/  IMAD.X R5, RZ, RZ, UR9, P0 ;  /* 0x00000009ff057e24 */ /* 0x000fca00080e06ff */
[----:B---3--:R-:W3:Y:S04]  /*0080*/  LDG.E.U8 R0, desc[UR4][R4.64+0x3] ;  /* 0x0000030404007981 */ /* 0x008ee8000c1e1100 */
[----:B------:R-:W3:Y:S04]  /*0090*/  LDG.E.U8 R7, desc[UR4][R4.64+0x2] ;  /* 0x0000020404077981 */ /* 0x000ee8000c1e1100 */
[----:B------:R-:W4:Y:S04]  /*00a0*/  LDG.E.U8 R6, desc[UR4][R4.64+0x1] ;  /* 0x0000010404067981 */ /* 0x000f28000c1e1100 */
[----:B------:R-:W4:Y:S01]  /*00b0*/  LDG.E.U8 R9, desc[UR4][R4.64] ;  /* 0x0000000404097981 */ /* 0x000f22000c1e1100 */
[----:B--2---:R-:W-:-:S03]  /*00c0*/  IADD3 R2, P0, PT, R8, UR10, RZ ;  /* 0x0000000a08027c10 */ /* 0x004fc6000ff1e0ff */
[----:B------:R-:W2:Y:S04]  /*00d0*/  LDG.E.U8 R12, desc[UR4][R4.64+0x5] ;  /* 0x00000504040c7981 */ /* 0x000ea8000c1e1100 */
[----:B------:R-:W2:Y:S04]  /*00e0*/  LDG.E.U8 R15, desc[UR4][R4.64+0x4] ;  /* 0x00000404040f7981 */ /* 0x000ea8000c1e1100 */
[----:B------:R-:W5:Y:S04]  /*00f0*/  LDG.E.U8 R10, desc[UR4][R4.64+0x7] ;  /* 0x00000704040a7981 */ /* 0x000f68000c1e1100 */
[----:B------:R-:W5:Y:S01]  /*0100*/  LDG.E.U8 R11, desc[UR4][R4.64+0x6] ;  /* 0x00000604040b7981 */ /* 0x000f62000c1e1100 */
[----:B------:R-:W-:-:S03]  /*0110*/  IMAD.X R3, RZ, RZ, UR11, P0 ;  /* 0x0000000bff037e24 */ /* 0x000fc600080e06ff */
[----:B------:R-:W5:Y:S04]  /*0120*/  LDG.E.U8 R16, desc[UR4][R4.64+0xb] ;  /* 0x00000b0404107981 */ /* 0x000f68000c1e1100 */
        /* <DEDUP_REMOVED lines=12> */
[----:B------:R-:W5:Y:S01]  /*01f0*/  LDG.E.U8 R29, desc[UR4][R2.64+0xc0] ;  /* 0x0000c004021d7981 */ /* 0x000f62000c1e1100 */
[----:B---3--:R-:W-:-:S03]  /*0200*/  PRMT R0, R7, 0x3340, R0 ;  /* 0x0000334007007816 */ /* 0x008fc60000000000 */
[----:B------:R-:W3:Y:S01]  /*0210*/  LDG.E.U8 R7, desc[UR4][R2.64] ;  /* 0x0000000402077981 */ /* 0x000ee2000c1e1100 */
[----:B----4-:R-:W-:-:S03]  /*0220*/  PRMT R9, R9, 0x3340, R6 ;  /* 0x0000334009097816 */ /* 0x010fc60000000006 */
[----:B------:R-:W3:Y:S01]  /*0230*/  LDG.E.U8 R6, desc[UR4][R2.64+0x10] ;  /* 0x0000100402067981 */ /* 0x000ee2000c1e1100 */
[----:B--2---:R-:W-:Y:S02]  /*0240*/  PRMT R15, R15, 0x3340, R12 ;  /* 0x000033400f0f7816 */ /* 0x004fe4000000000c */
[----:B------:R-:W-:Y:S02]  /*0250*/  PRMT R12, R9, 0x5410, R0 ;  /* 0x00005410090c7816 */ /* 0x000fe40000000000 */
[----:B------:R-:W2:Y:S01]  /*0260*/  LDG.E.U8 R9, desc[UR4][R4.64+0xf] ;  /* 0x00000f0404097981 */ /* 0x000ea2000c1e1100 */
[----:B-----5:R-:W-:-:S03]  /*0270*/  PRMT R10, R11, 0x3340, R10 ;  /* 0x000033400b0a7816 */ /* 0x020fc6000000000a */
[----:B------:R-:W4:Y:S01]  /*0280*/  LDG.E.U8 R11, desc[UR4][R2.64+0x50] ;  /* 0x00005004020b7981 */ /* 0x000f22000c1e1100 */
[----:B------:R-:W-:-:S03]  /*0290*/  PRMT R14, R15, 0x5410, R10 ;  /* 0x000054100f0e7816 */ /* 0x000fc6000000000a */
[----:B------:R-:W5:Y:S01]  /*02a0*/  LDG.E.U8 R10, desc[UR4][R2.64+0x90] ;  /* 0x00009004020a7981 */ /* 0x000f62000c1e1100 */
[----:B------:R-:W-:-:S03]  /*02b0*/  PRMT R0, R17, 0x3340, R16 ;  /* 0x0000334011007816 */ /* 0x000fc60000000010 */
[----:B------:R-:W2:Y:S04]  /*02c0*/  LDG.E.U8 R16, desc[UR4][R2.64+0x70] ;  /* 0x0000700402107981 */ /* 0x000ea8000c1e1100 */
[----:B------:R-:W2:Y:S01]  /*02d0*/  LDG.E.U8 R17, desc[UR4][R2.64+0xb0] ;  /* 0x0000b00402117981 */ /* 0x000ea2000c1e1100 */
[----:B------:R-:W-:-:S03]  /*02e0*/  PRMT R23, R18, 0x3340, R23 ;  /* 0x0000334012177816 */ /* 0x000fc60000000017 */
[----:B------:R-:W2:Y:S04]  /*02f0*/  LDG.E.U8 R18, desc[UR4][R2.64+0xa0] ;  /* 0x0000a00402127981 */ /* 0x000ea8000c1e1100 */
[----:B------:R3:W2:Y:S01]  /*0300*/  LDG.E.U8 R15, desc[UR4][R4.64+0xd] ;  /* 0x00000d04040f7981 */ /* 0x0006a2000c1e1100 */
[----:B------:R-:W-:-:S03]  /*0310*/  PRMT R26, R25, 0x3340, R26 ;  /* 0x00003340191a7816 */ /* 0x000fc6000000001a */
[----:B------:R-:W2:Y:S01]  /*0320*/  LDG.E.U8 R25, desc[UR4][R2.64+0xd0] ;  /* 0x0000d00402197981 */ /* 0x000ea2000c1e1100 */
[----:B------:R-:W-:Y:S01]  /*0330*/  PRMT R0, R23, 0x5410, R0 ;  /* 0x0000541017007816 */ /* 0x000fe20000000000 */
[----:B------:R-:W-:Y:S01]  /*0340*/  IMAD.IADD R13, R13, 0x1, R8 ;  /* 0x000000010d0d7824 */ /* 0x000fe200078e0208 */
[----:B------:R-:W-:Y:S02]  /*0350*/  PRMT R27, R28, 0x3340, R27 ;  /* 0x000033401c1b7816 */ /* 0x000fe4000000001b */
[----:B---3--:R-:W-:Y:S02]  /*0360*/  PRMT R5, R7, 0x3340, R6 ;  /* 0x0000334007057816 */ /* 0x008fe40000000006 */
[----:B------:R-:W0:Y:S02]  /*0370*/  LDC.64 R6, c[0x0][0x390] ;  /* 0x0000e400ff067b82 */ /* 0x000e240000000a00 */
[----:B------:R-:W-:-:S05]  /*0380*/  PRMT R23, R5, 0x5410, R26 ;  /* 0x0000541005177816 */ /* 0x000fca000000001a */
[----:B------:R-:W-:Y:S01]  /*0390*/  IDP.4A.S8.S8 R23, R23, R12, RZ ;  /* 0x0000000c17177226 */ /* 0x000fe200000006ff */
[----:B----4-:R-:W-:Y:S02]  /*03a0*/  PRMT R11, R20, 0x3340, R11 ;  /* 0x00003340140b7816 */ /* 0x010fe4000000000b */
[----:B-----5:R-:W-:Y:S02]  /*03b0*/  PRMT R10, R19, 0x3340, R10 ;  /* 0x00003340130a7816 */ /* 0x020fe4000000000a */
[----:B--2---:R-:W-:-:S04]  /*03c0*/  PRMT R16, R21, 0x3340, R16 ;  /* 0x0000334015107816 */ /* 0x004fc80000000010 */
[----:B------:R-:W-:Y:S02]  /*03d0*/  PRMT R11, R11, 0x5410, R16 ;  /* 0x000054100b0b7816 */ /* 0x000fe40000000010 */
[----:B------:R-:W-:-:S03]  /*03e0*/  PRMT R17, R18, 0x3340, R17 ;  /* 0x0000334012117816 */ /* 0x000fc60000000011 */
[----:B------:R-:W-:Y:S01]  /*03f0*/  IDP.4A.S8.S8 R11, R11, R14, R23 ;  /* 0x0000000e0b0b7226 */ /* 0x000fe20000000617 */
[----:B------:R-:W-:Y:S02]  /*0400*/  PRMT R9, R22, 0x3340, R9 ;  /* 0x0000334016097816 */ /* 0x000fe40000000009 */
[----:B------:R-:W-:Y:S02]  /*0410*/  PRMT R24, R24, 0x3340, R15 ;  /* 0x0000334018187816 */ /* 0x000fe4000000000f */
[----:B------:R-:W-:Y:S02]  /*0420*/  PRMT R10, R10, 0x5410, R17 ;  /* 0x000054100a0a7816 */ /* 0x000fe40000000011 */
[----:B------:R-:W-:Y:S02]  /*0430*/  PRMT R2, R29, 0x3340, R25 ;  /* 0x000033401d027816 */ /* 0x000fe40000000019 */
[----:B------:R-:W-:Y:S01]  /*0440*/  PRMT R9, R24, 0x5410, R9 ;  /* 0x0000541018097816 */ /* 0x000fe20000000009 */
[----:B------:R-:W-:Y:S01]  /*0450*/  IDP.4A.S8.S8 R0, R10, R0, R11 ;  /* 0x000000000a007226 */ /* 0x000fe2000000060b */
[----:B------:R-:W-:Y:S01]  /*0460*/  PRMT R27, R2, 0x5410, R27 ;  /* 0x00005410021b7816 */ /* 0x000fe2000000001b */
[----:B0-----:R-:W-:-:S04]  /*0470*/  IMAD.WIDE.U32 R6, R13, 0x4, R6 ;  /* 0x000000040d067825 */ /* 0x001fc800078e0006 */
[----:B------:R-:W-:-:S05]  /*0480*/  IDP.4A.S8.S8 R9, R27, R9, R0 ;  /* 0x000000091b097226 */ /* 0x000fca0000000600 */
[----:B------:R-:W-:Y:S01]  /*0490*/  STG.E desc[UR4][R6.64], R9 ;  /* 0x0000000906007986 */ /* 0x000fe2000c101904 */
[----:B------:R-:W-:Y:S05]  /*04a0*/  EXIT ;  /* 0x000000000000794d */ /* 0x000fea0003800000 */
.L_x_0:
[----:B------:R-:W-:-:S00]  /*04b0*/  BRA `(.L_x_0) ;  /* 0xfffffffc00fc7947 */ /* 0x000fc0000383ffff */
[----:B------:R-:W-:-:S00]  /*04c0*/  NOP ;  /* 0x0000000000007918 */ /* 0x000fc00000000000 */
        /* <DEDUP_REMOVED lines=11> */
.L_x_1:


//--------------------- .nv.shared.reserved.0     --------------------------
	.section	.nv.shared.reserved.0,"aw",@nobits
	.weak		__nv_reservedSMEM_offset_0_alias
	.size		__nv_reservedSMEM_offset_0_alias, 0, 64
	.other		__nv_reservedSMEM_offset_0_alias,@"STO_CUDA_RESERVED_SHARED STV_DEFAULT"
__nv_reservedSMEM_offset_0_alias:
	.zero		0
	.zero		64


//--------------------- .nv.constant0._Z14cuda_core_gemmPKaS0_Pi --------------------------
	.section	.nv.constant0._Z14cuda_core_gemmPKaS0_Pi,"a",@progbits
	.sectionflags	@""
	.align	4
.nv.constant0._Z14cuda_core_gemmPKaS0_Pi:
	.zero		920


//--------------------- SYMBOLS --------------------------

	.type		.nv.reservedSmem.offset0,@object
	.size		.nv.reservedSmem.offset0,0x4
